//
// Generated by NVIDIA NVVM Compiler
//
// Compiler Build ID: CL-36424714
// Cuda compilation tools, release 13.0, V13.0.88
// Based on NVVM 20.0.0
//

.version 9.0
.target sm_100
.address_size 64

	// .globl	_Z20matrixFactorMultiplyPKfS0_Pfiii
// _ZZ20matrixFactorMultiplyPKfS0_PfiiiE14shared_factors has been demoted

.visible .entry _Z20matrixFactorMultiplyPKfS0_Pfiii(
	.param .u64 .ptr .align 1 _Z20matrixFactorMultiplyPKfS0_Pfiii_param_0,
	.param .u64 .ptr .align 1 _Z20matrixFactorMultiplyPKfS0_Pfiii_param_1,
	.param .u64 .ptr .align 1 _Z20matrixFactorMultiplyPKfS0_Pfiii_param_2,
	.param .u32 _Z20matrixFactorMultiplyPKfS0_Pfiii_param_3,
	.param .u32 _Z20matrixFactorMultiplyPKfS0_Pfiii_param_4,
	.param .u32 _Z20matrixFactorMultiplyPKfS0_Pfiii_param_5
)
{
	.reg .pred 	%p<12>;
	.reg .b32 	%r<50>;
	.reg .b32 	%f<85>;
	.reg .b64 	%rd<13>;
	// demoted variable
	.shared .align 4 .b8 _ZZ20matrixFactorMultiplyPKfS0_PfiiiE14shared_factors[40];
	ld.param.u64 	%rd1, [_Z20matrixFactorMultiplyPKfS0_Pfiii_param_0];
	ld.param.u64 	%rd2, [_Z20matrixFactorMultiplyPKfS0_Pfiii_param_1];
	ld.param.u64 	%rd3, [_Z20matrixFactorMultiplyPKfS0_Pfiii_param_2];
	ld.param.u32 	%r23, [_Z20matrixFactorMultiplyPKfS0_Pfiii_param_3];
	ld.param.u32 	%r24, [_Z20matrixFactorMultiplyPKfS0_Pfiii_param_4];
	ld.param.u32 	%r25, [_Z20matrixFactorMultiplyPKfS0_Pfiii_param_5];
	mov.u32 	%r1, %tid.x;
	setp.ge.u32 	%p1, %r1, %r25;
	@%p1 bra 	$L__BB0_2;
	cvta.to.global.u64 	%rd4, %rd2;
	mul.wide.u32 	%rd5, %r1, 4;
	add.s64 	%rd6, %rd4, %rd5;
	ld.global.f32 	%f15, [%rd6];
	shl.b32 	%r26, %r1, 2;
	mov.u32 	%r27, _ZZ20matrixFactorMultiplyPKfS0_PfiiiE14shared_factors;
	add.s32 	%r28, %r27, %r26;
	st.shared.f32 	[%r28], %f15;
$L__BB0_2:
	bar.sync 	0;
	mov.u32 	%r29, %ctaid.x;
	mov.u32 	%r30, %ntid.x;
	mad.lo.s32 	%r2, %r29, %r30, %r1;
	mul.lo.s32 	%r31, %r24, %r23;
	setp.ge.s32 	%p2, %r2, %r31;
	@%p2 bra 	$L__BB0_17;
	setp.lt.s32 	%p3, %r25, 1;
	mov.f32 	%f84, 0f00000000;
	@%p3 bra 	$L__BB0_16;
	cvta.to.global.u64 	%rd7, %rd1;
	mul.wide.s32 	%rd8, %r2, 4;
	add.s64 	%rd9, %rd7, %rd8;
	ld.global.f32 	%f1, [%rd9];
	and.b32  	%r3, %r25, 15;
	setp.lt.u32 	%p4, %r25, 16;
	mov.f32 	%f84, 0f00000000;
	mov.b32 	%r46, 0;
	@%p4 bra 	$L__BB0_7;
	and.b32  	%r46, %r25, 2147483632;
	mov.u32 	%r34, _ZZ20matrixFactorMultiplyPKfS0_PfiiiE14shared_factors;
	add.s32 	%r43, %r34, 32;
	neg.s32 	%r44, %r46;
	mov.f32 	%f84, 0f00000000;
$L__BB0_6:
	.pragma "nounroll";
	ld.shared.f32 	%f20, [%r43+-32];
	fma.rn.f32 	%f21, %f1, %f20, %f84;
	ld.shared.f32 	%f22, [%r43+-28];
	fma.rn.f32 	%f23, %f1, %f22, %f21;
	ld.shared.f32 	%f24, [%r43+-24];
	fma.rn.f32 	%f25, %f1, %f24, %f23;
	ld.shared.f32 	%f26, [%r43+-20];
	fma.rn.f32 	%f27, %f1, %f26, %f25;
	ld.shared.f32 	%f28, [%r43+-16];
	fma.rn.f32 	%f29, %f1, %f28, %f27;
	ld.shared.f32 	%f30, [%r43+-12];
	fma.rn.f32 	%f31, %f1, %f30, %f29;
	ld.shared.f32 	%f32, [%r43+-8];
	fma.rn.f32 	%f33, %f1, %f32, %f31;
	ld.shared.f32 	%f34, [%r43+-4];
	fma.rn.f32 	%f35, %f1, %f34, %f33;
	ld.shared.f32 	%f36, [%r43];
	fma.rn.f32 	%f37, %f1, %f36, %f35;
	ld.shared.f32 	%f38, [%r43+4];
	fma.rn.f32 	%f39, %f1, %f38, %f37;
	ld.shared.f32 	%f40, [%r43+8];
	fma.rn.f32 	%f41, %f1, %f40, %f39;
	ld.shared.f32 	%f42, [%r43+12];
	fma.rn.f32 	%f43, %f1, %f42, %f41;
	ld.shared.f32 	%f44, [%r43+16];
	fma.rn.f32 	%f45, %f1, %f44, %f43;
	ld.shared.f32 	%f46, [%r43+20];
	fma.rn.f32 	%f47, %f1, %f46, %f45;
	ld.shared.f32 	%f48, [%r43+24];
	fma.rn.f32 	%f49, %f1, %f48, %f47;
	ld.shared.f32 	%f50, [%r43+28];
	fma.rn.f32 	%f84, %f1, %f50, %f49;
	add.s32 	%r44, %r44, 16;
	add.s32 	%r43, %r43, 64;
	setp.ne.s32 	%p5, %r44, 0;
	@%p5 bra 	$L__BB0_6;
$L__BB0_7:
	setp.eq.s32 	%p6, %r3, 0;
	@%p6 bra 	$L__BB0_16;
	and.b32  	%r11, %r25, 7;
	setp.lt.u32 	%p7, %r3, 8;
	@%p7 bra 	$L__BB0_10;
	shl.b32 	%r35, %r46, 2;
	mov.u32 	%r36, _ZZ20matrixFactorMultiplyPKfS0_PfiiiE14shared_factors;
	add.s32 	%r37, %r36, %r35;
	ld.shared.f32 	%f52, [%r37];
	fma.rn.f32 	%f53, %f1, %f52, %f84;
	ld.shared.f32 	%f54, [%r37+4];
	fma.rn.f32 	%f55, %f1, %f54, %f53;
	ld.shared.f32 	%f56, [%r37+8];
	fma.rn.f32 	%f57, %f1, %f56, %f55;
	ld.shared.f32 	%f58, [%r37+12];
	fma.rn.f32 	%f59, %f1, %f58, %f57;
	ld.shared.f32 	%f60, [%r37+16];
	fma.rn.f32 	%f61, %f1, %f60, %f59;
	ld.shared.f32 	%f62, [%r37+20];
	fma.rn.f32 	%f63, %f1, %f62, %f61;
	ld.shared.f32 	%f64, [%r37+24];
	fma.rn.f32 	%f65, %f1, %f64, %f63;
	ld.shared.f32 	%f66, [%r37+28];
	fma.rn.f32 	%f84, %f1, %f66, %f65;
	add.s32 	%r46, %r46, 8;
$L__BB0_10:
	setp.eq.s32 	%p8, %r11, 0;
	@%p8 bra 	$L__BB0_16;
	and.b32  	%r14, %r25, 3;
	setp.lt.u32 	%p9, %r11, 4;
	@%p9 bra 	$L__BB0_13;
	shl.b32 	%r38, %r46, 2;
	mov.u32 	%r39, _ZZ20matrixFactorMultiplyPKfS0_PfiiiE14shared_factors;
	add.s32 	%r40, %r39, %r38;
	ld.shared.f32 	%f68, [%r40];
	fma.rn.f32 	%f69, %f1, %f68, %f84;
	ld.shared.f32 	%f70, [%r40+4];
	fma.rn.f32 	%f71, %f1, %f70, %f69;
	ld.shared.f32 	%f72, [%r40+8];
	fma.rn.f32 	%f73, %f1, %f72, %f71;
	ld.shared.f32 	%f74, [%r40+12];
	fma.rn.f32 	%f84, %f1, %f74, %f73;
	add.s32 	%r46, %r46, 4;
$L__BB0_13:
	setp.eq.s32 	%p10, %r14, 0;
	@%p10 bra 	$L__BB0_16;
	shl.b32 	%r41, %r46, 2;
	mov.u32 	%r42, _ZZ20matrixFactorMultiplyPKfS0_PfiiiE14shared_factors;
	add.s32 	%r49, %r42, %r41;
	neg.s32 	%r48, %r14;
$L__BB0_15:
	.pragma "nounroll";
	ld.shared.f32 	%f75, [%r49];
	fma.rn.f32 	%f84, %f1, %f75, %f84;
	add.s32 	%r49, %r49, 4;
	add.s32 	%r48, %r48, 1;
	setp.ne.s32 	%p11, %r48, 0;
	@%p11 bra 	$L__BB0_15;
$L__BB0_16:
	cvta.to.global.u64 	%rd10, %rd3;
	mul.wide.s32 	%rd11, %r2, 4;
	add.s64 	%rd12, %rd10, %rd11;
	st.global.f32 	[%rd12], %f84;
$L__BB0_17:
	ret;

}


// ===== COMPILED SASS (sm_100) =====

	.target	sm_100

	.elftype	@"ET_EXEC"


//--------------------- .note.nv.tkinfo           --------------------------
	.section	.note.nv.tkinfo,"",@"SHT_NOTE"
	.sectionflags	@"SHF_NOTE_NV_TKINFO"
	.tkinfo
        /*0018*/ 	.word	0x00000002
        /*0030*/ 	.string	""
        /*0030*/ 	.string	"ptxas"
        /*0030*/ 	.string	"Cuda compilation tools, release 13.0, V13.0.88"
        /*0030*/ 	.string	"Build cuda_13.0.r13.0/compiler.36424714_0"
        /*0030*/ 	.string	"-arch sm_100 -m 64 "



//--------------------- .note.nv.cuinfo           --------------------------
	.section	.note.nv.cuinfo,"",@"SHT_NOTE"
	.sectionflags	@"SHF_NOTE_NV_CUINFO"
        /*0018*/ 	.short	0x0002
        /*001a*/ 	.short	0x0064
        /*001c*/ 	.short	0x0082
	.zero		2


//--------------------- .nv.info                  --------------------------
	.section	.nv.info,"",@"SHT_CUDA_INFO"
	.align	4


	//----- nvinfo : EIATTR_REGCOUNT
	.align		4
        /*0000*/ 	.byte	0x04, 0x2f
        /*0002*/ 	.short	(.L_1 - .L_0)
	.align		4
.L_0:
        /*0004*/ 	.word	index@(_Z20matrixFactorMultiplyPKfS0_Pfiii)
        /*0008*/ 	.word	0x00000016


	//----- nvinfo : EIATTR_FRAME_SIZE
	.align		4
.L_1:
        /*000c*/ 	.byte	0x04, 0x11
        /*000e*/ 	.short	(.L_3 - .L_2)
	.align		4
.L_2:
        /*0010*/ 	.word	index@(_Z20matrixFactorMultiplyPKfS0_Pfiii)
        /*0014*/ 	.word	0x00000000


	//----- nvinfo : EIATTR_MIN_STACK_SIZE
	.align		4
.L_3:
        /*0018*/ 	.byte	0x04, 0x12
        /*001a*/ 	.short	(.L_5 - .L_4)
	.align		4
.L_4:
        /*001c*/ 	.word	index@(_Z20matrixFactorMultiplyPKfS0_Pfiii)
        /*0020*/ 	.word	0x00000000
.L_5:


//--------------------- .nv.compat                --------------------------
	.section	.nv.compat,"",@"SHT_CUDA_COMPAT_INFO"
	.align	4
        /*0000*/ 	.byte	0x02, 0x09, 0x00, 0x00, 0x02, 0x02, 0x01, 0x00, 0x02, 0x05, 0x05, 0x00, 0x03, 0x07, 0x01, 0x01
        /*0010*/ 	.byte	0x02, 0x03, 0x00, 0x00, 0x02, 0x06, 0x01, 0x00, 0x04, 0x0b, 0x08, 0x00, 0x09, 0x00, 0x00, 0x00
        /*0020*/ 	.byte	0x00, 0x00, 0x00, 0x00


//--------------------- .nv.info._Z20matrixFactorMultiplyPKfS0_Pfiii --------------------------
	.section	.nv.info._Z20matrixFactorMultiplyPKfS0_Pfiii,"",@"SHT_CUDA_INFO"
	.sectionflags	@""
	.align	4


	//----- nvinfo : EIATTR_CUDA_API_VERSION
	.align		4
        /*0000*/ 	.byte	0x04, 0x37
        /*0002*/ 	.short	(.L_7 - .L_6)
.L_6:
        /*0004*/ 	.word	0x00000082


	//----- nvinfo : EIATTR_KPARAM_INFO
	.align		4
.L_7:
        /*0008*/ 	.byte	0x04, 0x17
        /*000a*/ 	.short	(.L_9 - .L_8)
.L_8:
        /*000c*/ 	.word	0x00000000
        /*0010*/ 	.short	0x0005
        /*0012*/ 	.short	0x0020
        /*0014*/ 	.byte	0x00, 0xf0, 0x11, 0x00


	//----- nvinfo : EIATTR_KPARAM_INFO
	.align		4
.L_9:
        /*0018*/ 	.byte	0x04, 0x17
        /*001a*/ 	.short	(.L_11 - .L_10)
.L_10:
        /*001c*/ 	.word	0x00000000
        /*0020*/ 	.short	0x0004
        /*0022*/ 	.short	0x001c
        /*0024*/ 	.byte	0x00, 0xf0, 0x11, 0x00


	//----- nvinfo : EIATTR_KPARAM_INFO
	.align		4
.L_11:
        /*0028*/ 	.byte	0x04, 0x17
        /*002a*/ 	.short	(.L_13 - .L_12)
.L_12:
        /*002c*/ 	.word	0x00000000
        /*0030*/ 	.short	0x0003
        /*0032*/ 	.short	0x0018
        /*0034*/ 	.byte	0x00, 0xf0, 0x11, 0x00


	//----- nvinfo : EIATTR_KPARAM_INFO
	.align		4
.L_13:
        /*0038*/ 	.byte	0x04, 0x17
        /*003a*/ 	.short	(.L_15 - .L_14)
.L_14:
        /*003c*/ 	.word	0x00000000
        /*0040*/ 	.short	0x0002
        /*0042*/ 	.short	0x0010
        /*0044*/ 	.byte	0x00, 0xf5, 0x21, 0x00


	//----- nvinfo : EIATTR_KPARAM_INFO
	.align		4
.L_15:
        /*0048*/ 	.byte	0x04, 0x17
        /*004a*/ 	.short	(.L_17 - .L_16)
.L_16:
        /*004c*/ 	.word	0x00000000
        /*0050*/ 	.short	0x0001
        /*0052*/ 	.short	0x0008
        /*0054*/ 	.byte	0x00, 0xf5, 0x21, 0x00


	//----- nvinfo : EIATTR_KPARAM_INFO
	.align		4
.L_17:
        /*0058*/ 	.byte	0x04, 0x17
        /*005a*/ 	.short	(.L_19 - .L_18)
.L_18:
        /*005c*/ 	.word	0x00000000
        /*0060*/ 	.short	0x0000
        /*0062*/ 	.short	0x0000
        /*0064*/ 	.byte	0x00, 0xf5, 0x21, 0x00


	//----- nvinfo : EIATTR_SPARSE_MMA_MASK
	.align		4
.L_19:
        /*0068*/ 	.byte	0x03, 0x50
        /*006a*/ 	.short	0x0000


	//----- nvinfo : EIATTR_MAXREG_COUNT
	.align		4
        /*006c*/ 	.byte	0x03, 0x1b
        /*006e*/ 	.short	0x00ff


	//----- nvinfo : EIATTR_NUM_BARRIERS
	.align		4
        /*0070*/ 	.byte	0x02, 0x4c
        /*0072*/ 	.byte	0x01
	.zero		1


	//----- nvinfo : EIATTR_MERCURY_ISA_VERSION
	.align		4
        /*0074*/ 	.byte	0x03, 0x5f
        /*0076*/ 	.short	0x0101


	//----- nvinfo : EIATTR_VRC_CTA_INIT_COUNT
	.align		4
        /*0078*/ 	.byte	0x02, 0x4a
	.zero		1
	.zero		1


	//----- nvinfo : EIATTR_EXIT_INSTR_OFFSETS
	.align		4
        /*007c*/ 	.byte	0x04, 0x1c
        /*007e*/ 	.short	(.L_21 - .L_20)


	//   ....[0]....
.L_20:
        /*0080*/ 	.word	0x00000140


	//   ....[1]....
        /*0084*/ 	.word	0x00000720


	//----- nvinfo : EIATTR_CBANK_PARAM_SIZE
	.align		4
.L_21:
        /*0088*/ 	.byte	0x03, 0x19
        /*008a*/ 	.short	0x0024


	//----- nvinfo : EIATTR_PARAM_CBANK
	.align		4
        /*008c*/ 	.byte	0x04, 0x0a
        /*008e*/ 	.short	(.L_23 - .L_22)
	.align		4
.L_22:
        /*0090*/ 	.word	index@(.nv.constant0._Z20matrixFactorMultiplyPKfS0_Pfiii)
        /*0094*/ 	.short	0x0380
        /*0096*/ 	.short	0x0024


	//----- nvinfo : EIATTR_SW_WAR
	.align		4
.L_23:
        /*0098*/ 	.byte	0x04, 0x36
        /*009a*/ 	.short	(.L_25 - .L_24)
.L_24:
        /*009c*/ 	.word	0x00000008
.L_25:


//--------------------- .nv.callgraph             --------------------------
	.section	.nv.callgraph,"",@"SHT_CUDA_CALLGRAPH"
	.align	4
	.sectionentsize	8
	.align		4
        /*0000*/ 	.word	0x00000000
	.align		4
        /*0004*/ 	.word	0xffffffff
	.align		4
        /*0008*/ 	.word	0x00000000
	.align		4
        /*000c*/ 	.word	0xfffffffe
	.align		4
        /*0010*/ 	.word	0x00000000
	.align		4
        /*0014*/ 	.word	0xfffffffd
	.align		4
        /*0018*/ 	.word	0x00000000
	.align		4
        /*001c*/ 	.word	0xfffffffc


//--------------------- .text._Z20matrixFactorMultiplyPKfS0_Pfiii --------------------------
	.section	.text._Z20matrixFactorMultiplyPKfS0_Pfiii,"ax",@progbits
	.align	128
        .global         _Z20matrixFactorMultiplyPKfS0_Pfiii
        .type           _Z20matrixFactorMultiplyPKfS0_Pfiii,@function
        .size           _Z20matrixFactorMultiplyPKfS0_Pfiii,(.L_x_7 - _Z20matrixFactorMultiplyPKfS0_Pfiii)
        .other          _Z20matrixFactorMultiplyPKfS0_Pfiii,@"STO_CUDA_ENTRY STV_DEFAULT"
_Z20matrixFactorMultiplyPKfS0_Pfiii:
.text._Z20matrixFactorMultiplyPKfS0_Pfiii:
[----:B------:R-:W-:Y:S01]  /*0000*/  LDC R1, c[0x0][0x37c] ;  /* 0x0000df00ff017b82 */ /* 0x000fe20000000800 */
[----:B------:R-:W0:Y:S01]  /*0010*/  S2R R7, SR_TID.X ;  /* 0x0000000000077919 */ /* 0x000e220000002100 */
[----:B------:R-:W0:Y:S01]  /*0020*/  LDCU UR9, c[0x0][0x3a0] ;  /* 0x00007400ff0977ac */ /* 0x000e220008000800 */
[----:B------:R-:W1:Y:S05]  /*0030*/  LDCU.64 UR10, c[0x0][0x358] ;  /* 0x00006b00ff0a77ac */ /* 0x000e6a0008000a00 */
[----:B------:R-:W2:Y:S01]  /*0040*/  S2UR UR6, SR_CTAID.X ;  /* 0x00000000000679c3 */ /* 0x000ea20000002500 */
[----:B------:R-:W3:Y:S01]  /*0050*/  LDCU.64 UR4, c[0x0][0x398] ;  /* 0x00007300ff0477ac */ /* 0x000ee20008000a00 */
[----:B0-----:R-:W-:-:S13]  /*0060*/  ISETP.GE.U32.AND P0, PT, R7, UR9, PT ;  /* 0x0000000907007c0c */ /* 0x001fda000bf06070 */
[----:B------:R-:W0:Y:S02]  /*0070*/  @!P0 LDC.64 R2, c[0x0][0x388] ;  /* 0x0000e200ff028b82 */ /* 0x000e240000000a00 */
[----:B0-----:R-:W-:-:S06]  /*0080*/  @!P0 IMAD.WIDE.U32 R2, R7, 0x4, R2 ;  /* 0x0000000407028825 */ /* 0x001fcc00078e0002 */
[----:B-1----:R-:W4:Y:S01]  /*0090*/  @!P0 LDG.E R2, desc[UR10][R2.64] ;  /* 0x0000000a02028981 */ /* 0x002f22000c1e1900 */
[----:B------:R-:W2:Y:S01]  /*00a0*/  LDC R6, c[0x0][0x360] ;  /* 0x0000d800ff067b82 */ /* 0x000ea20000000800 */
[----:B------:R-:W-:Y:S01]  /*00b0*/  @!P0 MOV R0, 0x400 ;  /* 0x0000040000008802 */ /* 0x000fe20000000f00 */
[----:B---3--:R-:W-:Y:S01]  /*00c0*/  UIMAD UR4, UR5, UR4, URZ ;  /* 0x00000004050472a4 */ /* 0x008fe2000f8e02ff */
[----:B------:R-:W0:Y:S02]  /*00d0*/  @!P0 S2R R5, SR_CgaCtaId ;  /* 0x0000000000058919 */ /* 0x000e240000008800 */
[----:B0-----:R-:W-:Y:S01]  /*00e0*/  @!P0 LEA R4, R5, R0, 0x18 ;  /* 0x0000000005048211 */ /* 0x001fe200078ec0ff */
[----:B--2---:R-:W-:-:S03]  /*00f0*/  IMAD R0, R6, UR6, R7 ;  /* 0x0000000606007c24 */ /* 0x004fc6000f8e0207 */
[----:B------:R-:W-:Y:S02]  /*0100*/  @!P0 LEA R5, R7, R4, 0x2 ;  /* 0x0000000407058211 */ /* 0x000fe400078e10ff */
[----:B------:R-:W-:-:S03]  /*0110*/  ISETP.GE.AND P1, PT, R0, UR4, PT ;  /* 0x0000000400007c0c */ /* 0x000fc6000bf26270 */
[----:B----4-:R0:W-:Y:S01]  /*0120*/  @!P0 STS [R5], R2 ;  /* 0x0000000205008388 */ /* 0x0101e20000000800 */
[----:B------:R-:W-:Y:S09]  /*0130*/  BAR.SYNC.DEFER_BLOCKING 0x0 ;  /* 0x0000000000007b1d */ /* 0x000ff20000010000 */
[----:B------:R-:W-:Y:S05]  /*0140*/  @P1 EXIT ;  /* 0x000000000000194d */ /* 0x000fea0003800000 */
[----:B------:R-:W-:Y:S01]  /*0150*/  UISETP.GE.AND UP0, UPT, UR9, 0x1, UPT ;  /* 0x000000010900788c */ /* 0x000fe2000bf06270 */
[----:B------:R-:W-:-:S08]  /*0160*/  HFMA2 R3, -RZ, RZ, 0, 0 ;  /* 0x00000000ff037431 */ /* 0x000fd000000001ff */
[----:B------:R-:W-:Y:S05]  /*0170*/  BRA.U !UP0, `(.L_x_0) ;  /* 0x00000005085c7547 */ /* 0x000fea000b800000 */
[----:B0-----:R-:W0:Y:S02]  /*0180*/  LDC.64 R4, c[0x0][0x380] ;  /* 0x0000e000ff047b82 */ /* 0x001e240000000a00 */
[----:B0-----:R-:W-:-:S05]  /*0190*/  IMAD.WIDE R4, R0, 0x4, R4 ;  /* 0x0000000400047825 */ /* 0x001fca00078e0204 */
[----:B------:R0:W5:Y:S01]  /*01a0*/  LDG.E R2, desc[UR10][R4.64] ;  /* 0x0000000a04027981 */ /* 0x000162000c1e1900 */
[----:B------:R-:W-:Y:S01]  /*01b0*/  UISETP.GE.U32.AND UP1, UPT, UR9, 0x10, UPT ;  /* 0x000000100900788c */ /* 0x000fe2000bf26070 */
[----:B------:R-:W-:Y:S01]  /*01c0*/  MOV R3, RZ ;  /* 0x000000ff00037202 */ /* 0x000fe20000000f00 */
[----:B------:R-:W-:Y:S01]  /*01d0*/  ULOP3.LUT UR7, UR9, 0xf, URZ, 0xc0, !UPT ;  /* 0x0000000f09077892 */ /* 0x000fe2000f8ec0ff */
[----:B------:R-:W-:-:S03]  /*01e0*/  UMOV UR4, URZ ;  /* 0x000000ff00047c82 */ /* 0x000fc60008000000 */
[----:B------:R-:W-:-:S03]  /*01f0*/  UISETP.NE.AND UP0, UPT, UR7, URZ, UPT ;  /* 0x000000ff0700728c */ /* 0x000fc6000bf05270 */
[----:B0-----:R-:W-:Y:S08]  /*0200*/  BRA.U !UP1, `(.L_x_1) ;  /* 0x00000001097c7547 */ /* 0x001ff0000b800000 */
[----:B------:R-:W0:Y:S01]  /*0210*/  S2UR UR6, SR_CgaCtaId ;  /* 0x00000000000679c3 */ /* 0x000e220000008800 */
[----:B------:R-:W-:Y:S01]  /*0220*/  UMOV UR5, 0x400 ;  /* 0x0000040000057882 */ /* 0x000fe20000000000 */
[----:B------:R-:W-:Y:S01]  /*0230*/  ULOP3.LUT UR4, UR9, 0x7ffffff0, URZ, 0xc0, !UPT ;  /* 0x7ffffff009047892 */ /* 0x000fe2000f8ec0ff */
[----:B------:R-:W-:Y:S01]  /*0240*/  MOV R3, RZ ;  /* 0x000000ff00037202 */ /* 0x000fe20000000f00 */
[----:B0-----:R-:W-:Y:S02]  /*0250*/  ULEA UR5, UR6, UR5, 0x18 ;  /* 0x0000000506057291 */ /* 0x001fe4000f8ec0ff */
[----:B------:R-:W-:Y:S02]  /*0260*/  UIADD3 UR6, UPT, UPT, -UR4, URZ, URZ ;  /* 0x000000ff04067290 */ /* 0x000fe4000fffe1ff */
[----:B------:R-:W-:-:S12]  /*0270*/  UIADD3 UR5, UPT, UPT, UR5, 0x20, URZ ;  /* 0x0000002005057890 */ /* 0x000fd8000fffe0ff */
.L_x_2:
[----:B------:R-:W0:Y:S01]  /*0280*/  LDS.128 R4, [UR5+-0x20] ;  /* 0xffffe005ff047984 */ /* 0x000e220008000c00 */
[----:B------:R-:W-:-:S03]  /*0290*/  UIADD3 UR6, UPT, UPT, UR6, 0x10, URZ ;  /* 0x0000001006067890 */ /* 0x000fc6000fffe0ff */
[----:B------:R-:W1:Y:S01]  /*02a0*/  LDS.128 R12, [UR5+-0x10] ;  /* 0xfffff005ff0c7984 */ /* 0x000e620008000c00 */
[----:B------:R-:W-:-:S03]  /*02b0*/  UISETP.NE.AND UP1, UPT, UR6, URZ, UPT ;  /* 0x000000ff0600728c */ /* 0x000fc6000bf25270 */
[----:B------:R-:W2:Y:S04]  /*02c0*/  LDS.128 R8, [UR5] ;  /* 0x00000005ff087984 */ /* 0x000ea80008000c00 */
[----:B------:R-:W3:Y:S01]  /*02d0*/  LDS.128 R16, [UR5+0x10] ;  /* 0x00001005ff107984 */ /* 0x000ee20008000c00 */
[----:B------:R-:W-:Y:S01]  /*02e0*/  UIADD3 UR5, UPT, UPT, UR5, 0x40, URZ ;  /* 0x0000004005057890 */ /* 0x000fe2000fffe0ff */
[----:B0----5:R-:W-:-:S04]  /*02f0*/  FFMA R4, R2, R4, R3 ;  /* 0x0000000402047223 */ /* 0x021fc80000000003 */
[----:B------:R-:W-:-:S04]  /*0300*/  FFMA R5, R2, R5, R4 ;  /* 0x0000000502057223 */ /* 0x000fc80000000004 */
[----:B------:R-:W-:-:S04]  /*0310*/  FFMA R6, R2, R6, R5 ;  /* 0x0000000602067223 */ /* 0x000fc80000000005 */
[----:B------:R-:W-:-:S04]  /*0320*/  FFMA R7, R2, R7, R6 ;  /* 0x0000000702077223 */ /* 0x000fc80000000006 */
[----:B-1----:R-:W-:-:S04]  /*0330*/  FFMA R12, R2, R12, R7 ;  /* 0x0000000c020c7223 */ /* 0x002fc80000000007 */
[----:B------:R-:W-:-:S04]  /*0340*/  FFMA R13, R2, R13, R12 ;  /* 0x0000000d020d7223 */ /* 0x000fc8000000000c */
[----:B------:R-:W-:-:S04]  /*0350*/  FFMA R14, R2, R14, R13 ;  /* 0x0000000e020e7223 */ /* 0x000fc8000000000d */
[----:B------:R-:W-:-:S04]  /*0360*/  FFMA R15, R2, R15, R14 ;  /* 0x0000000f020f7223 */ /* 0x000fc8000000000e */
[----:B--2---:R-:W-:-:S04]  /*0370*/  FFMA R8, R2, R8, R15 ;  /* 0x0000000802087223 */ /* 0x004fc8000000000f */
[----:B------:R-:W-:-:S04]  /*0380*/  FFMA R9, R2, R9, R8 ;  /* 0x0000000902097223 */ /* 0x000fc80000000008 */
[----:B------:R-:W-:-:S04]  /*0390*/  FFMA R10, R2, R10, R9 ;  /* 0x0000000a020a7223 */ /* 0x000fc80000000009 */
[----:B------:R-:W-:-:S04]  /*03a0*/  FFMA R11, R2, R11, R10 ;  /* 0x0000000b020b7223 */ /* 0x000fc8000000000a */
[----:B---3--:R-:W-:-:S04]  /*03b0*/  FFMA R16, R2, R16, R11 ;  /* 0x0000001002107223 */ /* 0x008fc8000000000b */
[----:B------:R-:W-:-:S04]  /*03c0*/  FFMA R17, R2, R17, R16 ;  /* 0x0000001102117223 */ /* 0x000fc80000000010 */
[----:B------:R-:W-:-:S04]  /*03d0*/  FFMA R18, R2, R18, R17 ;  /* 0x0000001202127223 */ /* 0x000fc80000000011 */
[----:B------:R-:W-:Y:S01]  /*03e0*/  FFMA R3, R2, R19, R18 ;  /* 0x0000001302037223 */ /* 0x000fe20000000012 */
[----:B------:R-:W-:Y:S06]  /*03f0*/  BRA.U UP1, `(.L_x_2) ;  /* 0xfffffffd01a07547 */ /* 0x000fec000b83ffff */
.L_x_1:
[----:B------:R-:W-:Y:S05]  /*0400*/  BRA.U !UP0, `(.L_x_0) ;  /* 0x0000000108b87547 */ /* 0x000fea000b800000 */
[----:B------:R-:W-:Y:S02]  /*0410*/  UISETP.GE.U32.AND UP0, UPT, UR7, 0x8, UPT ;  /* 0x000000080700788c */ /* 0x000fe4000bf06070 */
[----:B------:R-:W-:-:S04]  /*0420*/  ULOP3.LUT UR8, UR9, 0x7, URZ, 0xc0, !UPT ;  /* 0x0000000709087892 */ /* 0x000fc8000f8ec0ff */
[----:B------:R-:W-:-:S03]  /*0430*/  UISETP.NE.AND UP1, UPT, UR8, URZ, UPT ;  /* 0x000000ff0800728c */ /* 0x000fc6000bf25270 */
[----:B------:R-:W-:Y:S08]  /*0440*/  BRA.U !UP0, `(.L_x_3) ;  /* 0x00000001083c7547 */ /* 0x000ff0000b800000 */
[----:B------:R-:W0:Y:S01]  /*0450*/  S2UR UR6, SR_CgaCtaId ;  /* 0x00000000000679c3 */ /* 0x000e220000008800 */
[----:B------:R-:W-:Y:S02]  /*0460*/  UMOV UR5, 0x400 ;  /* 0x0000040000057882 */ /* 0x000fe40000000000 */
[----:B0-----:R-:W-:-:S04]  /*0470*/  ULEA UR5, UR6, UR5, 0x18 ;  /* 0x0000000506057291 */ /* 0x001fc8000f8ec0ff */
[----:B------:R-:W-:Y:S02]  /*0480*/  ULEA UR5, UR4, UR5, 0x2 ;  /* 0x0000000504057291 */ /* 0x000fe4000f8e10ff */
[----:B------:R-:W-:-:S07]  /*0490*/  UIADD3 UR4, UPT, UPT, UR4, 0x8, URZ ;  /* 0x0000000804047890 */ /* 0x000fce000fffe0ff */
[----:B------:R-:W0:Y:S04]  /*04a0*/  LDS.128 R8, [UR5] ;  /* 0x00000005ff087984 */ /* 0x000e280008000c00 */
[----:B------:R-:W1:Y:S01]  /*04b0*/  LDS.128 R4, [UR5+0x10] ;  /* 0x00001005ff047984 */ /* 0x000e620008000c00 */
[----:B0----5:R-:W-:-:S04]  /*04c0*/  FFMA R8, R2, R8, R3 ;  /* 0x0000000802087223 */ /* 0x021fc80000000003 */
[----:B------:R-:W-:-:S04]  /*04d0*/  FFMA R9, R2, R9, R8 ;  /* 0x0000000902097223 */ /* 0x000fc80000000008 */
[----:B------:R-:W-:-:S04]  /*04e0*/  FFMA R10, R2, R10, R9 ;  /* 0x0000000a020a7223 */ /* 0x000fc80000000009 */
[----:B------:R-:W-:-:S04]  /*04f0*/  FFMA R11, R2, R11, R10 ;  /* 0x0000000b020b7223 */ /* 0x000fc8000000000a */
[----:B-1----:R-:W-:-:S04]  /*0500*/  FFMA R4, R2, R4, R11 ;  /* 0x0000000402047223 */ /* 0x002fc8000000000b */
[----:B------:R-:W-:-:S04]  /*0510*/  FFMA R5, R2, R5, R4 ;  /* 0x0000000502057223 */ /* 0x000fc80000000004 */
[----:B------:R-:W-:-:S04]  /*0520*/  FFMA R6, R2, R6, R5 ;  /* 0x0000000602067223 */ /* 0x000fc80000000005 */
[----:B------:R-:W-:-:S07]  /*0530*/  FFMA R3, R2, R7, R6 ;  /* 0x0000000702037223 */ /* 0x000fce0000000006 */
.L_x_3:
        /* <DEDUP_REMOVED lines=10> */
[----:B------:R-:W0:Y:S02]  /*05e0*/  LDS.128 R4, [UR6] ;  /* 0x00000006ff047984 */ /* 0x000e240008000c00 */
[----:B0----5:R-:W-:-:S04]  /*05f0*/  FFMA R4, R2, R4, R3 ;  /* 0x0000000402047223 */ /* 0x021fc80000000003 */
[----:B------:R-:W-:-:S04]  /*0600*/  FFMA R5, R2, R5, R4 ;  /* 0x0000000502057223 */ /* 0x000fc80000000004 */
[----:B------:R-:W-:-:S04]  /*0610*/  FFMA R6, R2, R6, R5 ;  /* 0x0000000602067223 */ /* 0x000fc80000000005 */
[----:B------:R-:W-:-:S07]  /*0620*/  FFMA R3, R2, R7, R6 ;  /* 0x0000000702037223 */ /* 0x000fce0000000006 */
.L_x_4:
[----:B------:R-:W-:Y:S05]  /*0630*/  BRA.U !UP1, `(.L_x_0) ;  /* 0x00000001092c7547 */ /* 0x000fea000b800000 */
[----:B------:R-:W0:Y:S01]  /*0640*/  S2UR UR7, SR_CgaCtaId ;  /* 0x00000000000779c3 */ /* 0x000e220000008800 */
[----:B------:R-:W-:Y:S01]  /*0650*/  UMOV UR6, 0x400 ;  /* 0x0000040000067882 */ /* 0x000fe20000000000 */
[----:B------:R-:W-:Y:S02]  /*0660*/  UIADD3 UR5, UPT, UPT, -UR5, URZ, URZ ;  /* 0x000000ff05057290 */ /* 0x000fe4000fffe1ff */
[----:B0-----:R-:W-:-:S04]  /*0670*/  ULEA UR6, UR7, UR6, 0x18 ;  /* 0x0000000607067291 */ /* 0x001fc8000f8ec0ff */
[----:B------:R-:W-:-:S12]  /*0680*/  ULEA UR4, UR4, UR6, 0x2 ;  /* 0x0000000604047291 */ /* 0x000fd8000f8e10ff */
.L_x_5:
[----:B------:R-:W0:Y:S01]  /*0690*/  LDS R4, [UR4] ;  /* 0x00000004ff047984 */ /* 0x000e220008000800 */
[----:B------:R-:W-:Y:S02]  /*06a0*/  UIADD3 UR5, UPT, UPT, UR5, 0x1, URZ ;  /* 0x0000000105057890 */ /* 0x000fe4000fffe0ff */
[----:B------:R-:W-:Y:S02]  /*06b0*/  UIADD3 UR4, UPT, UPT, UR4, 0x4, URZ ;  /* 0x0000000404047890 */ /* 0x000fe4000fffe0ff */
[----:B------:R-:W-:Y:S01]  /*06c0*/  UISETP.NE.AND UP0, UPT, UR5, URZ, UPT ;  /* 0x000000ff0500728c */ /* 0x000fe2000bf05270 */
[----:B0----5:R-:W-:-:S08]  /*06d0*/  FFMA R3, R2, R4, R3 ;  /* 0x0000000402037223 */ /* 0x021fd00000000003 */
[----:B------:R-:W-:Y:S05]  /*06e0*/  BRA.U UP0, `(.L_x_5) ;  /* 0xfffffffd00e87547 */ /* 0x000fea000b83ffff */
.L_x_0:
[----:B0-----:R-:W0:Y:S02]  /*06f0*/  LDC.64 R4, c[0x0][0x390] ;  /* 0x0000e400ff047b82 */ /* 0x001e240000000a00 */
[----:B0-----:R-:W-:-:S05]  /*0700*/  IMAD.WIDE R4, R0, 0x4, R4 ;  /* 0x0000000400047825 */ /* 0x001fca00078e0204 */
[----:B------:R-:W-:Y:S01]  /*0710*/  STG.E desc[UR10][R4.64], R3 ;  /* 0x0000000304007986 */ /* 0x000fe2000c10190a */
[----:B------:R-:W-:Y:S05]  /*0720*/  EXIT ;  /* 0x000000000000794d */ /* 0x000fea0003800000 */
.L_x_6:
[----:B------:R-:W-:-:S00]  /*0730*/  BRA `(.L_x_6) ;  /* 0xfffffffc00fc7947 */ /* 0x000fc0000383ffff */
[----:B------:R-:W-:-:S00]  /*0740*/  NOP ;  /* 0x0000000000007918 */ /* 0x000fc00000000000 */
        /* <DEDUP_REMOVED lines=11> */
.L_x_7:


//--------------------- .nv.shared._Z20matrixFactorMultiplyPKfS0_Pfiii --------------------------
	.section	.nv.shared._Z20matrixFactorMultiplyPKfS0_Pfiii,"aw",@nobits
	.sectionflags	@""
	.align	4
.nv.shared._Z20matrixFactorMultiplyPKfS0_Pfiii:
	.zero		1064


//--------------------- .nv.shared.reserved.0     --------------------------
	.section	.nv.shared.reserved.0,"aw",@nobits
	.weak		__nv_reservedSMEM_offset_0_alias
	.size		__nv_reservedSMEM_offset_0_alias, 0, 64
	.other		__nv_reservedSMEM_offset_0_alias,@"STO_CUDA_RESERVED_SHARED STV_DEFAULT"
__nv_reservedSMEM_offset_0_alias:
	.zero		0
	.zero		64


//--------------------- .nv.constant0._Z20matrixFactorMultiplyPKfS0_Pfiii --------------------------
	.section	.nv.constant0._Z20matrixFactorMultiplyPKfS0_Pfiii,"a",@progbits
	.sectionflags	@""
	.align	4
.nv.constant0._Z20matrixFactorMultiplyPKfS0_Pfiii:
	.zero		932


//--------------------- SYMBOLS --------------------------

	.type		.nv.reservedSmem.offset0,@object
	.size		.nv.reservedSmem.offset0,0x4
	.type		.nv.reservedSmem.cap,@object
	.size		.nv.reservedSmem.cap,0x4
